//
// Generated by NVIDIA NVVM Compiler
//
// Compiler Build ID: CL-36424714
// Cuda compilation tools, release 13.0, V13.0.88
// Based on NVVM 20.0.0
//

.version 9.0
.target sm_100
.address_size 64

	// .globl	_ZN3cub18CUB_300001_SM_10006detail11EmptyKernelIvEEvv
.global .align 1 .b8 _ZN40_INTERNAL_f315d165_4_k_cu_0a01fed9_846804cuda3std3__45__cpo5beginE[1];
.global .align 1 .b8 _ZN40_INTERNAL_f315d165_4_k_cu_0a01fed9_846804cuda3std3__45__cpo3endE[1];
.global .align 1 .b8 _ZN40_INTERNAL_f315d165_4_k_cu_0a01fed9_846804cuda3std3__45__cpo6cbeginE[1];
.global .align 1 .b8 _ZN40_INTERNAL_f315d165_4_k_cu_0a01fed9_846804cuda3std3__45__cpo4cendE[1];
.global .align 1 .b8 _ZN40_INTERNAL_f315d165_4_k_cu_0a01fed9_846804cuda3std3__45__cpo6rbeginE[1];
.global .align 1 .b8 _ZN40_INTERNAL_f315d165_4_k_cu_0a01fed9_846804cuda3std3__45__cpo4rendE[1];
.global .align 1 .b8 _ZN40_INTERNAL_f315d165_4_k_cu_0a01fed9_846804cuda3std3__45__cpo7crbeginE[1];
.global .align 1 .b8 _ZN40_INTERNAL_f315d165_4_k_cu_0a01fed9_846804cuda3std3__45__cpo5crendE[1];
.global .align 1 .b8 _ZN40_INTERNAL_f315d165_4_k_cu_0a01fed9_846804cuda3std3__442_GLOBAL__N__f315d165_4_k_cu_0a01fed9_846806ignoreE[1];
.global .align 1 .b8 _ZN40_INTERNAL_f315d165_4_k_cu_0a01fed9_846804cuda3std3__419piecewise_constructE[1];
.global .align 1 .b8 _ZN40_INTERNAL_f315d165_4_k_cu_0a01fed9_846804cuda3std3__48in_placeE[1];
.global .align 1 .b8 _ZN40_INTERNAL_f315d165_4_k_cu_0a01fed9_846804cuda3std3__420unreachable_sentinelE[1];
.global .align 1 .b8 _ZN40_INTERNAL_f315d165_4_k_cu_0a01fed9_846804cuda3std3__47nulloptE[1];
.global .align 1 .b8 _ZN40_INTERNAL_f315d165_4_k_cu_0a01fed9_846804cuda3std3__48unexpectE[1];
.global .align 1 .b8 _ZN40_INTERNAL_f315d165_4_k_cu_0a01fed9_846804cuda3std6ranges3__45__cpo4swapE[1];
.global .align 1 .b8 _ZN40_INTERNAL_f315d165_4_k_cu_0a01fed9_846804cuda3std6ranges3__45__cpo9iter_moveE[1];
.global .align 1 .b8 _ZN40_INTERNAL_f315d165_4_k_cu_0a01fed9_846804cuda3std6ranges3__45__cpo5beginE[1];
.global .align 1 .b8 _ZN40_INTERNAL_f315d165_4_k_cu_0a01fed9_846804cuda3std6ranges3__45__cpo3endE[1];
.global .align 1 .b8 _ZN40_INTERNAL_f315d165_4_k_cu_0a01fed9_846804cuda3std6ranges3__45__cpo6cbeginE[1];
.global .align 1 .b8 _ZN40_INTERNAL_f315d165_4_k_cu_0a01fed9_846804cuda3std6ranges3__45__cpo4cendE[1];
.global .align 1 .b8 _ZN40_INTERNAL_f315d165_4_k_cu_0a01fed9_846804cuda3std6ranges3__45__cpo7advanceE[1];
.global .align 1 .b8 _ZN40_INTERNAL_f315d165_4_k_cu_0a01fed9_846804cuda3std6ranges3__45__cpo9iter_swapE[1];
.global .align 1 .b8 _ZN40_INTERNAL_f315d165_4_k_cu_0a01fed9_846804cuda3std6ranges3__45__cpo4nextE[1];
.global .align 1 .b8 _ZN40_INTERNAL_f315d165_4_k_cu_0a01fed9_846804cuda3std6ranges3__45__cpo4prevE[1];
.global .align 1 .b8 _ZN40_INTERNAL_f315d165_4_k_cu_0a01fed9_846804cuda3std6ranges3__45__cpo4dataE[1];
.global .align 1 .b8 _ZN40_INTERNAL_f315d165_4_k_cu_0a01fed9_846804cuda3std6ranges3__45__cpo5cdataE[1];
.global .align 1 .b8 _ZN40_INTERNAL_f315d165_4_k_cu_0a01fed9_846804cuda3std6ranges3__45__cpo4sizeE[1];
.global .align 1 .b8 _ZN40_INTERNAL_f315d165_4_k_cu_0a01fed9_846804cuda3std6ranges3__45__cpo5ssizeE[1];
.global .align 1 .b8 _ZN40_INTERNAL_f315d165_4_k_cu_0a01fed9_846804cuda3std6ranges3__45__cpo8distanceE[1];
.global .align 1 .b8 _ZN40_INTERNAL_f315d165_4_k_cu_0a01fed9_846806thrust24THRUST_300001_SM_1000_NS6system6detail10sequential3seqE[1];
.global .align 1 .b8 _ZN40_INTERNAL_f315d165_4_k_cu_0a01fed9_846806thrust24THRUST_300001_SM_1000_NS12placeholders2_1E[1];
.global .align 1 .b8 _ZN40_INTERNAL_f315d165_4_k_cu_0a01fed9_846806thrust24THRUST_300001_SM_1000_NS12placeholders2_2E[1];
.global .align 1 .b8 _ZN40_INTERNAL_f315d165_4_k_cu_0a01fed9_846806thrust24THRUST_300001_SM_1000_NS12placeholders2_3E[1];
.global .align 1 .b8 _ZN40_INTERNAL_f315d165_4_k_cu_0a01fed9_846806thrust24THRUST_300001_SM_1000_NS12placeholders2_4E[1];
.global .align 1 .b8 _ZN40_INTERNAL_f315d165_4_k_cu_0a01fed9_846806thrust24THRUST_300001_SM_1000_NS12placeholders2_5E[1];
.global .align 1 .b8 _ZN40_INTERNAL_f315d165_4_k_cu_0a01fed9_846806thrust24THRUST_300001_SM_1000_NS12placeholders2_6E[1];
.global .align 1 .b8 _ZN40_INTERNAL_f315d165_4_k_cu_0a01fed9_846806thrust24THRUST_300001_SM_1000_NS12placeholders2_7E[1];
.global .align 1 .b8 _ZN40_INTERNAL_f315d165_4_k_cu_0a01fed9_846806thrust24THRUST_300001_SM_1000_NS12placeholders2_8E[1];
.global .align 1 .b8 _ZN40_INTERNAL_f315d165_4_k_cu_0a01fed9_846806thrust24THRUST_300001_SM_1000_NS12placeholders2_9E[1];
.global .align 1 .b8 _ZN40_INTERNAL_f315d165_4_k_cu_0a01fed9_846806thrust24THRUST_300001_SM_1000_NS12placeholders3_10E[1];

.visible .entry _ZN3cub18CUB_300001_SM_10006detail11EmptyKernelIvEEvv()
{


	ret;

}


// ===== COMPILED SASS (sm_100) =====

	.target	sm_100

	.elftype	@"ET_EXEC"


//--------------------- .note.nv.tkinfo           --------------------------
	.section	.note.nv.tkinfo,"",@"SHT_NOTE"
	.sectionflags	@"SHF_NOTE_NV_TKINFO"
	.tkinfo
        /*0018*/ 	.word	0x00000002
        /*0030*/ 	.string	""
        /*0030*/ 	.string	"ptxas"
        /*0030*/ 	.string	"Cuda compilation tools, release 13.0, V13.0.88"
        /*0030*/ 	.string	"Build cuda_13.0.r13.0/compiler.36424714_0"
        /*0030*/ 	.string	"-arch sm_100 -m 64 "



//--------------------- .note.nv.cuinfo           --------------------------
	.section	.note.nv.cuinfo,"",@"SHT_NOTE"
	.sectionflags	@"SHF_NOTE_NV_CUINFO"
        /*0018*/ 	.short	0x0002
        /*001a*/ 	.short	0x0064
        /*001c*/ 	.short	0x0082
	.zero		2


//--------------------- .nv.info                  --------------------------
	.section	.nv.info,"",@"SHT_CUDA_INFO"
	.align	4


	//----- nvinfo : EIATTR_REGCOUNT
	.align		4
        /*0000*/ 	.byte	0x04, 0x2f
        /*0002*/ 	.short	(.L_41 - .L_40)
	.align		4
.L_40:
        /*0004*/ 	.word	index@(_ZN3cub18CUB_300001_SM_10006detail11EmptyKernelIvEEvv)
        /*0008*/ 	.word	0x00000004


	//----- nvinfo : EIATTR_FRAME_SIZE
	.align		4
.L_41:
        /*000c*/ 	.byte	0x04, 0x11
        /*000e*/ 	.short	(.L_43 - .L_42)
	.align		4
.L_42:
        /*0010*/ 	.word	index@(_ZN3cub18CUB_300001_SM_10006detail11EmptyKernelIvEEvv)
        /*0014*/ 	.word	0x00000000


	//----- nvinfo : EIATTR_MIN_STACK_SIZE
	.align		4
.L_43:
        /*0018*/ 	.byte	0x04, 0x12
        /*001a*/ 	.short	(.L_45 - .L_44)
	.align		4
.L_44:
        /*001c*/ 	.word	index@(_ZN3cub18CUB_300001_SM_10006detail11EmptyKernelIvEEvv)
        /*0020*/ 	.word	0x00000000
.L_45:


//--------------------- .nv.compat                --------------------------
	.section	.nv.compat,"",@"SHT_CUDA_COMPAT_INFO"
	.align	4
        /*0000*/ 	.byte	0x02, 0x09, 0x00, 0x00, 0x02, 0x02, 0x01, 0x00, 0x02, 0x05, 0x05, 0x00, 0x03, 0x07, 0x01, 0x01
        /*0010*/ 	.byte	0x02, 0x03, 0x00, 0x00, 0x02, 0x06, 0x01, 0x00, 0x04, 0x0b, 0x08, 0x00, 0x09, 0x00, 0x00, 0x00
        /*0020*/ 	.byte	0x00, 0x00, 0x00, 0x00


//--------------------- .nv.info._ZN3cub18CUB_300001_SM_10006detail11EmptyKernelIvEEvv --------------------------
	.section	.nv.info._ZN3cub18CUB_300001_SM_10006detail11EmptyKernelIvEEvv,"",@"SHT_CUDA_INFO"
	.sectionflags	@""
	.align	4


	//----- nvinfo : EIATTR_CUDA_API_VERSION
	.align		4
        /*0000*/ 	.byte	0x04, 0x37
        /*0002*/ 	.short	(.L_47 - .L_46)
.L_46:
        /*0004*/ 	.word	0x00000082


	//----- nvinfo : EIATTR_SPARSE_MMA_MASK
	.align		4
.L_47:
        /*0008*/ 	.byte	0x03, 0x50
        /*000a*/ 	.short	0x0000


	//----- nvinfo : EIATTR_MAXREG_COUNT
	.align		4
        /*000c*/ 	.byte	0x03, 0x1b
        /*000e*/ 	.short	0x00ff


	//----- nvinfo : EIATTR_MERCURY_ISA_VERSION
	.align		4
        /*0010*/ 	.byte	0x03, 0x5f
        /*0012*/ 	.short	0x0101


	//----- nvinfo : EIATTR_VRC_CTA_INIT_COUNT
	.align		4
        /*0014*/ 	.byte	0x02, 0x4a
	.zero		1
	.zero		1


	//----- nvinfo : EIATTR_EXIT_INSTR_OFFSETS
	.align		4
        /*0018*/ 	.byte	0x04, 0x1c
        /*001a*/ 	.short	(.L_49 - .L_48)


	//   ....[0]....
.L_48:
        /*001c*/ 	.word	0x00000010


	//----- nvinfo : EIATTR_SW_WAR
	.align		4
.L_49:
        /*0020*/ 	.byte	0x04, 0x36
        /*0022*/ 	.short	(.L_51 - .L_50)
.L_50:
        /*0024*/ 	.word	0x00000008
.L_51:


//--------------------- .nv.callgraph             --------------------------
	.section	.nv.callgraph,"",@"SHT_CUDA_CALLGRAPH"
	.align	4
	.sectionentsize	8
	.align		4
        /*0000*/ 	.word	0x00000000
	.align		4
        /*0004*/ 	.word	0xffffffff
	.align		4
        /*0008*/ 	.word	0x00000000
	.align		4
        /*000c*/ 	.word	0xfffffffe
	.align		4
        /*0010*/ 	.word	0x00000000
	.align		4
        /*0014*/ 	.word	0xfffffffd
	.align		4
        /*0018*/ 	.word	0x00000000
	.align		4
        /*001c*/ 	.word	0xfffffffc


//--------------------- .nv.constant4             --------------------------
	.section	.nv.constant4,"a",@progbits
	.align	8
	.align		8
.nv.constant4:
        /*0000*/ 	.dword	_ZN40_INTERNAL_f315d165_4_k_cu_0a01fed9_849924cuda3std3__45__cpo5beginE
	.align		8
        /*0008*/ 	.dword	_ZN40_INTERNAL_f315d165_4_k_cu_0a01fed9_849924cuda3std3__45__cpo3endE
	.align		8
        /*0010*/ 	.dword	_ZN40_INTERNAL_f315d165_4_k_cu_0a01fed9_849924cuda3std3__45__cpo6cbeginE
	.align		8
        /*0018*/ 	.dword	_ZN40_INTERNAL_f315d165_4_k_cu_0a01fed9_849924cuda3std3__45__cpo4cendE
	.align		8
        /*0020*/ 	.dword	_ZN40_INTERNAL_f315d165_4_k_cu_0a01fed9_849924cuda3std3__45__cpo6rbeginE
	.align		8
        /*0028*/ 	.dword	_ZN40_INTERNAL_f315d165_4_k_cu_0a01fed9_849924cuda3std3__45__cpo4rendE
	.align		8
        /*0030*/ 	.dword	_ZN40_INTERNAL_f315d165_4_k_cu_0a01fed9_849924cuda3std3__45__cpo7crbeginE
	.align		8
        /*0038*/ 	.dword	_ZN40_INTERNAL_f315d165_4_k_cu_0a01fed9_849924cuda3std3__45__cpo5crendE
	.align		8
        /*0040*/ 	.dword	_ZN40_INTERNAL_f315d165_4_k_cu_0a01fed9_849924cuda3std3__442_GLOBAL__N__f315d165_4_k_cu_0a01fed9_849926ignoreE
	.align		8
        /*0048*/ 	.dword	_ZN40_INTERNAL_f315d165_4_k_cu_0a01fed9_849924cuda3std3__419piecewise_constructE
	.align		8
        /*0050*/ 	.dword	_ZN40_INTERNAL_f315d165_4_k_cu_0a01fed9_849924cuda3std3__48in_placeE
	.align		8
        /*0058*/ 	.dword	_ZN40_INTERNAL_f315d165_4_k_cu_0a01fed9_849924cuda3std3__420unreachable_sentinelE
	.align		8
        /*0060*/ 	.dword	_ZN40_INTERNAL_f315d165_4_k_cu_0a01fed9_849924cuda3std3__47nulloptE
	.align		8
        /*0068*/ 	.dword	_ZN40_INTERNAL_f315d165_4_k_cu_0a01fed9_849924cuda3std3__48unexpectE
	.align		8
        /*0070*/ 	.dword	_ZN40_INTERNAL_f315d165_4_k_cu_0a01fed9_849924cuda3std6ranges3__45__cpo4swapE
	.align		8
        /*0078*/ 	.dword	_ZN40_INTERNAL_f315d165_4_k_cu_0a01fed9_849924cuda3std6ranges3__45__cpo9iter_moveE
	.align		8
        /*0080*/ 	.dword	_ZN40_INTERNAL_f315d165_4_k_cu_0a01fed9_849924cuda3std6ranges3__45__cpo5beginE
	.align		8
        /*0088*/ 	.dword	_ZN40_INTERNAL_f315d165_4_k_cu_0a01fed9_849924cuda3std6ranges3__45__cpo3endE
	.align		8
        /*0090*/ 	.dword	_ZN40_INTERNAL_f315d165_4_k_cu_0a01fed9_849924cuda3std6ranges3__45__cpo6cbeginE
	.align		8
        /*0098*/ 	.dword	_ZN40_INTERNAL_f315d165_4_k_cu_0a01fed9_849924cuda3std6ranges3__45__cpo4cendE
	.align		8
        /*00a0*/ 	.dword	_ZN40_INTERNAL_f315d165_4_k_cu_0a01fed9_849924cuda3std6ranges3__45__cpo7advanceE
	.align		8
        /*00a8*/ 	.dword	_ZN40_INTERNAL_f315d165_4_k_cu_0a01fed9_849924cuda3std6ranges3__45__cpo9iter_swapE
	.align		8
        /*00b0*/ 	.dword	_ZN40_INTERNAL_f315d165_4_k_cu_0a01fed9_849924cuda3std6ranges3__45__cpo4nextE
	.align		8
        /*00b8*/ 	.dword	_ZN40_INTERNAL_f315d165_4_k_cu_0a01fed9_849924cuda3std6ranges3__45__cpo4prevE
	.align		8
        /*00c0*/ 	.dword	_ZN40_INTERNAL_f315d165_4_k_cu_0a01fed9_849924cuda3std6ranges3__45__cpo4dataE
	.align		8
        /*00c8*/ 	.dword	_ZN40_INTERNAL_f315d165_4_k_cu_0a01fed9_849924cuda3std6ranges3__45__cpo5cdataE
	.align		8
        /*00d0*/ 	.dword	_ZN40_INTERNAL_f315d165_4_k_cu_0a01fed9_849924cuda3std6ranges3__45__cpo4sizeE
	.align		8
        /*00d8*/ 	.dword	_ZN40_INTERNAL_f315d165_4_k_cu_0a01fed9_849924cuda3std6ranges3__45__cpo5ssizeE
	.align		8
        /*00e0*/ 	.dword	_ZN40_INTERNAL_f315d165_4_k_cu_0a01fed9_849924cuda3std6ranges3__45__cpo8distanceE
	.align		8
        /*00e8*/ 	.dword	_ZN40_INTERNAL_f315d165_4_k_cu_0a01fed9_849926thrust24THRUST_300001_SM_1000_NS6system6detail10sequential3seqE
	.align		8
        /*00f0*/ 	.dword	_ZN40_INTERNAL_f315d165_4_k_cu_0a01fed9_849926thrust24THRUST_300001_SM_1000_NS12placeholders2_1E
	.align		8
        /*00f8*/ 	.dword	_ZN40_INTERNAL_f315d165_4_k_cu_0a01fed9_849926thrust24THRUST_300001_SM_1000_NS12placeholders2_2E
	.align		8
        /*0100*/ 	.dword	_ZN40_INTERNAL_f315d165_4_k_cu_0a01fed9_849926thrust24THRUST_300001_SM_1000_NS12placeholders2_3E
	.align		8
        /*0108*/ 	.dword	_ZN40_INTERNAL_f315d165_4_k_cu_0a01fed9_849926thrust24THRUST_300001_SM_1000_NS12placeholders2_4E
	.align		8
        /*0110*/ 	.dword	_ZN40_INTERNAL_f315d165_4_k_cu_0a01fed9_849926thrust24THRUST_300001_SM_1000_NS12placeholders2_5E
	.align		8
        /*0118*/ 	.dword	_ZN40_INTERNAL_f315d165_4_k_cu_0a01fed9_849926thrust24THRUST_300001_SM_1000_NS12placeholders2_6E
	.align		8
        /*0120*/ 	.dword	_ZN40_INTERNAL_f315d165_4_k_cu_0a01fed9_849926thrust24THRUST_300001_SM_1000_NS12placeholders2_7E
	.align		8
        /*0128*/ 	.dword	_ZN40_INTERNAL_f315d165_4_k_cu_0a01fed9_849926thrust24THRUST_300001_SM_1000_NS12placeholders2_8E
	.align		8
        /*0130*/ 	.dword	_ZN40_INTERNAL_f315d165_4_k_cu_0a01fed9_849926thrust24THRUST_300001_SM_1000_NS12placeholders2_9E
	.align		8
        /*0138*/ 	.dword	_ZN40_INTERNAL_f315d165_4_k_cu_0a01fed9_849926thrust24THRUST_300001_SM_1000_NS12placeholders3_10E


//--------------------- .text._ZN3cub18CUB_300001_SM_10006detail11EmptyKernelIvEEvv --------------------------
	.section	.text._ZN3cub18CUB_300001_SM_10006detail11EmptyKernelIvEEvv,"ax",@progbits
	.align	128
        .global         _ZN3cub18CUB_300001_SM_10006detail11EmptyKernelIvEEvv
        .type           _ZN3cub18CUB_300001_SM_10006detail11EmptyKernelIvEEvv,@function
        .size           _ZN3cub18CUB_300001_SM_10006detail11EmptyKernelIvEEvv,(.L_x_1 - _ZN3cub18CUB_300001_SM_10006detail11EmptyKernelIvEEvv)
        .other          _ZN3cub18CUB_300001_SM_10006detail11EmptyKernelIvEEvv,@"STO_CUDA_ENTRY STV_DEFAULT"
_ZN3cub18CUB_300001_SM_10006detail11EmptyKernelIvEEvv:
.text._ZN3cub18CUB_300001_SM_10006detail11EmptyKernelIvEEvv:
[----:B------:R-:W-:Y:S01]  /*0000*/  LDC R1, c[0x0][0x37c] ;  /* 0x0000df00ff017b82 */ /* 0x000fe20000000800 */
[----:B------:R-:W-:Y:S05]  /*0010*/  EXIT ;  /* 0x000000000000794d */ /* 0x000fea0003800000 */
.L_x_0:
[----:B------:R-:W-:-:S00]  /*0020*/  BRA `(.L_x_0) ;  /* 0xfffffffc00fc7947 */ /* 0x000fc0000383ffff */
[----:B------:R-:W-:-:S00]  /*0030*/  NOP ;  /* 0x0000000000007918 */ /* 0x000fc00000000000 */
        /* <DEDUP_REMOVED lines=12> */
.L_x_1:


//--------------------- .nv.shared.reserved.0     --------------------------
	.section	.nv.shared.reserved.0,"aw",@nobits
	.weak		__nv_reservedSMEM_offset_0_alias
	.size		__nv_reservedSMEM_offset_0_alias, 0, 64
	.other		__nv_reservedSMEM_offset_0_alias,@"STO_CUDA_RESERVED_SHARED STV_DEFAULT"
__nv_reservedSMEM_offset_0_alias:
	.zero		0
	.zero		64


//--------------------- .nv.global                --------------------------
	.section	.nv.global,"aw",@nobits
.nv.global:
	.type		_ZN40_INTERNAL_f315d165_4_k_cu_0a01fed9_849926thrust24THRUST_300001_SM_1000_NS12placeholders2_5E,@object
	.size		_ZN40_INTERNAL_f315d165_4_k_cu_0a01fed9_849926thrust24THRUST_300001_SM_1000_NS12placeholders2_5E,(_ZN40_INTERNAL_f315d165_4_k_cu_0a01fed9_849924cuda3std3__45__cpo6cbeginE - _ZN40_INTERNAL_f315d165_4_k_cu_0a01fed9_849926thrust24THRUST_300001_SM_1000_NS12placeholders2_5E)
_ZN40_INTERNAL_f315d165_4_k_cu_0a01fed9_849926thrust24THRUST_300001_SM_1000_NS12placeholders2_5E:
	.zero		1
	.type		_ZN40_INTERNAL_f315d165_4_k_cu_0a01fed9_849924cuda3std3__45__cpo6cbeginE,@object
	.size		_ZN40_INTERNAL_f315d165_4_k_cu_0a01fed9_849924cuda3std3__45__cpo6cbeginE,(_ZN40_INTERNAL_f315d165_4_k_cu_0a01fed9_849924cuda3std6ranges3__45__cpo6cbeginE - _ZN40_INTERNAL_f315d165_4_k_cu_0a01fed9_849924cuda3std3__45__cpo6cbeginE)
_ZN40_INTERNAL_f315d165_4_k_cu_0a01fed9_849924cuda3std3__45__cpo6cbeginE:
	.zero		1
	.type		_ZN40_INTERNAL_f315d165_4_k_cu_0a01fed9_849924cuda3std6ranges3__45__cpo6cbeginE,@object
	.size		_ZN40_INTERNAL_f315d165_4_k_cu_0a01fed9_849924cuda3std6ranges3__45__cpo6cbeginE,(_ZN40_INTERNAL_f315d165_4_k_cu_0a01fed9_849924cuda3std3__48in_placeE - _ZN40_INTERNAL_f315d165_4_k_cu_0a01fed9_849924cuda3std6ranges3__45__cpo6cbeginE)
_ZN40_INTERNAL_f315d165_4_k_cu_0a01fed9_849924cuda3std6ranges3__45__cpo6cbeginE:
	.zero		1
	.type		_ZN40_INTERNAL_f315d165_4_k_cu_0a01fed9_849924cuda3std3__48in_placeE,@object
	.size		_ZN40_INTERNAL_f315d165_4_k_cu_0a01fed9_849924cuda3std3__48in_placeE,(_ZN40_INTERNAL_f315d165_4_k_cu_0a01fed9_849924cuda3std6ranges3__45__cpo4sizeE - _ZN40_INTERNAL_f315d165_4_k_cu_0a01fed9_849924cuda3std3__48in_placeE)
_ZN40_INTERNAL_f315d165_4_k_cu_0a01fed9_849924cuda3std3__48in_placeE:
	.zero		1
	.type		_ZN40_INTERNAL_f315d165_4_k_cu_0a01fed9_849924cuda3std6ranges3__45__cpo4sizeE,@object
	.size		_ZN40_INTERNAL_f315d165_4_k_cu_0a01fed9_849924cuda3std6ranges3__45__cpo4sizeE,(_ZN40_INTERNAL_f315d165_4_k_cu_0a01fed9_849926thrust24THRUST_300001_SM_1000_NS12placeholders2_9E - _ZN40_INTERNAL_f315d165_4_k_cu_0a01fed9_849924cuda3std6ranges3__45__cpo4sizeE)
_ZN40_INTERNAL_f315d165_4_k_cu_0a01fed9_849924cuda3std6ranges3__45__cpo4sizeE:
	.zero		1
	.type		_ZN40_INTERNAL_f315d165_4_k_cu_0a01fed9_849926thrust24THRUST_300001_SM_1000_NS12placeholders2_9E,@object
	.size		_ZN40_INTERNAL_f315d165_4_k_cu_0a01fed9_849926thrust24THRUST_300001_SM_1000_NS12placeholders2_9E,(_ZN40_INTERNAL_f315d165_4_k_cu_0a01fed9_849924cuda3std3__45__cpo7crbeginE - _ZN40_INTERNAL_f315d165_4_k_cu_0a01fed9_849926thrust24THRUST_300001_SM_1000_NS12placeholders2_9E)
_ZN40_INTERNAL_f315d165_4_k_cu_0a01fed9_849926thrust24THRUST_300001_SM_1000_NS12placeholders2_9E:
	.zero		1
	.type		_ZN40_INTERNAL_f315d165_4_k_cu_0a01fed9_849924cuda3std3__45__cpo7crbeginE,@object
	.size		_ZN40_INTERNAL_f315d165_4_k_cu_0a01fed9_849924cuda3std3__45__cpo7crbeginE,(_ZN40_INTERNAL_f315d165_4_k_cu_0a01fed9_849924cuda3std6ranges3__45__cpo4nextE - _ZN40_INTERNAL_f315d165_4_k_cu_0a01fed9_849924cuda3std3__45__cpo7crbeginE)
_ZN40_INTERNAL_f315d165_4_k_cu_0a01fed9_849924cuda3std3__45__cpo7crbeginE:
	.zero		1
	.type		_ZN40_INTERNAL_f315d165_4_k_cu_0a01fed9_849924cuda3std6ranges3__45__cpo4nextE,@object
	.size		_ZN40_INTERNAL_f315d165_4_k_cu_0a01fed9_849924cuda3std6ranges3__45__cpo4nextE,(_ZN40_INTERNAL_f315d165_4_k_cu_0a01fed9_849924cuda3std6ranges3__45__cpo4swapE - _ZN40_INTERNAL_f315d165_4_k_cu_0a01fed9_849924cuda3std6ranges3__45__cpo4nextE)
_ZN40_INTERNAL_f315d165_4_k_cu_0a01fed9_849924cuda3std6ranges3__45__cpo4nextE:
	.zero		1
	.type		_ZN40_INTERNAL_f315d165_4_k_cu_0a01fed9_849924cuda3std6ranges3__45__cpo4swapE,@object
	.size		_ZN40_INTERNAL_f315d165_4_k_cu_0a01fed9_849924cuda3std6ranges3__45__cpo4swapE,(_ZN40_INTERNAL_f315d165_4_k_cu_0a01fed9_849926thrust24THRUST_300001_SM_1000_NS12placeholders2_1E - _ZN40_INTERNAL_f315d165_4_k_cu_0a01fed9_849924cuda3std6ranges3__45__cpo4swapE)
_ZN40_INTERNAL_f315d165_4_k_cu_0a01fed9_849924cuda3std6ranges3__45__cpo4swapE:
	.zero		1
	.type		_ZN40_INTERNAL_f315d165_4_k_cu_0a01fed9_849926thrust24THRUST_300001_SM_1000_NS12placeholders2_1E,@object
	.size		_ZN40_INTERNAL_f315d165_4_k_cu_0a01fed9_849926thrust24THRUST_300001_SM_1000_NS12placeholders2_1E,(_ZN40_INTERNAL_f315d165_4_k_cu_0a01fed9_849926thrust24THRUST_300001_SM_1000_NS12placeholders2_3E - _ZN40_INTERNAL_f315d165_4_k_cu_0a01fed9_849926thrust24THRUST_300001_SM_1000_NS12placeholders2_1E)
_ZN40_INTERNAL_f315d165_4_k_cu_0a01fed9_849926thrust24THRUST_300001_SM_1000_NS12placeholders2_1E:
	.zero		1
	.type		_ZN40_INTERNAL_f315d165_4_k_cu_0a01fed9_849926thrust24THRUST_300001_SM_1000_NS12placeholders2_3E,@object
	.size		_ZN40_INTERNAL_f315d165_4_k_cu_0a01fed9_849926thrust24THRUST_300001_SM_1000_NS12placeholders2_3E,(_ZN40_INTERNAL_f315d165_4_k_cu_0a01fed9_849924cuda3std3__45__cpo5beginE - _ZN40_INTERNAL_f315d165_4_k_cu_0a01fed9_849926thrust24THRUST_300001_SM_1000_NS12placeholders2_3E)
_ZN40_INTERNAL_f315d165_4_k_cu_0a01fed9_849926thrust24THRUST_300001_SM_1000_NS12placeholders2_3E:
	.zero		1
	.type		_ZN40_INTERNAL_f315d165_4_k_cu_0a01fed9_849924cuda3std3__45__cpo5beginE,@object
	.size		_ZN40_INTERNAL_f315d165_4_k_cu_0a01fed9_849924cuda3std3__45__cpo5beginE,(_ZN40_INTERNAL_f315d165_4_k_cu_0a01fed9_849924cuda3std6ranges3__45__cpo5beginE - _ZN40_INTERNAL_f315d165_4_k_cu_0a01fed9_849924cuda3std3__45__cpo5beginE)
_ZN40_INTERNAL_f315d165_4_k_cu_0a01fed9_849924cuda3std3__45__cpo5beginE:
	.zero		1
	.type		_ZN40_INTERNAL_f315d165_4_k_cu_0a01fed9_849924cuda3std6ranges3__45__cpo5beginE,@object
	.size		_ZN40_INTERNAL_f315d165_4_k_cu_0a01fed9_849924cuda3std6ranges3__45__cpo5beginE,(_ZN40_INTERNAL_f315d165_4_k_cu_0a01fed9_849924cuda3std3__442_GLOBAL__N__f315d165_4_k_cu_0a01fed9_849926ignoreE - _ZN40_INTERNAL_f315d165_4_k_cu_0a01fed9_849924cuda3std6ranges3__45__cpo5beginE)
_ZN40_INTERNAL_f315d165_4_k_cu_0a01fed9_849924cuda3std6ranges3__45__cpo5beginE:
	.zero		1
	.type		_ZN40_INTERNAL_f315d165_4_k_cu_0a01fed9_849924cuda3std3__442_GLOBAL__N__f315d165_4_k_cu_0a01fed9_849926ignoreE,@object
	.size		_ZN40_INTERNAL_f315d165_4_k_cu_0a01fed9_849924cuda3std3__442_GLOBAL__N__f315d165_4_k_cu_0a01fed9_849926ignoreE,(_ZN40_INTERNAL_f315d165_4_k_cu_0a01fed9_849924cuda3std6ranges3__45__cpo4dataE - _ZN40_INTERNAL_f315d165_4_k_cu_0a01fed9_849924cuda3std3__442_GLOBAL__N__f315d165_4_k_cu_0a01fed9_849926ignoreE)
_ZN40_INTERNAL_f315d165_4_k_cu_0a01fed9_849924cuda3std3__442_GLOBAL__N__f315d165_4_k_cu_0a01fed9_849926ignoreE:
	.zero		1
	.type		_ZN40_INTERNAL_f315d165_4_k_cu_0a01fed9_849924cuda3std6ranges3__45__cpo4dataE,@object
	.size		_ZN40_INTERNAL_f315d165_4_k_cu_0a01fed9_849924cuda3std6ranges3__45__cpo4dataE,(_ZN40_INTERNAL_f315d165_4_k_cu_0a01fed9_849926thrust24THRUST_300001_SM_1000_NS12placeholders2_7E - _ZN40_INTERNAL_f315d165_4_k_cu_0a01fed9_849924cuda3std6ranges3__45__cpo4dataE)
_ZN40_INTERNAL_f315d165_4_k_cu_0a01fed9_849924cuda3std6ranges3__45__cpo4dataE:
	.zero		1
	.type		_ZN40_INTERNAL_f315d165_4_k_cu_0a01fed9_849926thrust24THRUST_300001_SM_1000_NS12placeholders2_7E,@object
	.size		_ZN40_INTERNAL_f315d165_4_k_cu_0a01fed9_849926thrust24THRUST_300001_SM_1000_NS12placeholders2_7E,(_ZN40_INTERNAL_f315d165_4_k_cu_0a01fed9_849924cuda3std3__45__cpo6rbeginE - _ZN40_INTERNAL_f315d165_4_k_cu_0a01fed9_849926thrust24THRUST_300001_SM_1000_NS12placeholders2_7E)
_ZN40_INTERNAL_f315d165_4_k_cu_0a01fed9_849926thrust24THRUST_300001_SM_1000_NS12placeholders2_7E:
	.zero		1
	.type		_ZN40_INTERNAL_f315d165_4_k_cu_0a01fed9_849924cuda3std3__45__cpo6rbeginE,@object
	.size		_ZN40_INTERNAL_f315d165_4_k_cu_0a01fed9_849924cuda3std3__45__cpo6rbeginE,(_ZN40_INTERNAL_f315d165_4_k_cu_0a01fed9_849924cuda3std6ranges3__45__cpo7advanceE - _ZN40_INTERNAL_f315d165_4_k_cu_0a01fed9_849924cuda3std3__45__cpo6rbeginE)
_ZN40_INTERNAL_f315d165_4_k_cu_0a01fed9_849924cuda3std3__45__cpo6rbeginE:
	.zero		1
	.type		_ZN40_INTERNAL_f315d165_4_k_cu_0a01fed9_849924cuda3std6ranges3__45__cpo7advanceE,@object
	.size		_ZN40_INTERNAL_f315d165_4_k_cu_0a01fed9_849924cuda3std6ranges3__45__cpo7advanceE,(_ZN40_INTERNAL_f315d165_4_k_cu_0a01fed9_849924cuda3std3__47nulloptE - _ZN40_INTERNAL_f315d165_4_k_cu_0a01fed9_849924cuda3std6ranges3__45__cpo7advanceE)
_ZN40_INTERNAL_f315d165_4_k_cu_0a01fed9_849924cuda3std6ranges3__45__cpo7advanceE:
	.zero		1
	.type		_ZN40_INTERNAL_f315d165_4_k_cu_0a01fed9_849924cuda3std3__47nulloptE,@object
	.size		_ZN40_INTERNAL_f315d165_4_k_cu_0a01fed9_849924cuda3std3__47nulloptE,(_ZN40_INTERNAL_f315d165_4_k_cu_0a01fed9_849924cuda3std6ranges3__45__cpo8distanceE - _ZN40_INTERNAL_f315d165_4_k_cu_0a01fed9_849924cuda3std3__47nulloptE)
_ZN40_INTERNAL_f315d165_4_k_cu_0a01fed9_849924cuda3std3__47nulloptE:
	.zero		1
	.type		_ZN40_INTERNAL_f315d165_4_k_cu_0a01fed9_849924cuda3std6ranges3__45__cpo8distanceE,@object
	.size		_ZN40_INTERNAL_f315d165_4_k_cu_0a01fed9_849924cuda3std6ranges3__45__cpo8distanceE,(_ZN40_INTERNAL_f315d165_4_k_cu_0a01fed9_849926thrust24THRUST_300001_SM_1000_NS12placeholders2_6E - _ZN40_INTERNAL_f315d165_4_k_cu_0a01fed9_849924cuda3std6ranges3__45__cpo8distanceE)
_ZN40_INTERNAL_f315d165_4_k_cu_0a01fed9_849924cuda3std6ranges3__45__cpo8distanceE:
	.zero		1
	.type		_ZN40_INTERNAL_f315d165_4_k_cu_0a01fed9_849926thrust24THRUST_300001_SM_1000_NS12placeholders2_6E,@object
	.size		_ZN40_INTERNAL_f315d165_4_k_cu_0a01fed9_849926thrust24THRUST_300001_SM_1000_NS12placeholders2_6E,(_ZN40_INTERNAL_f315d165_4_k_cu_0a01fed9_849924cuda3std3__45__cpo4cendE - _ZN40_INTERNAL_f315d165_4_k_cu_0a01fed9_849926thrust24THRUST_300001_SM_1000_NS12placeholders2_6E)
_ZN40_INTERNAL_f315d165_4_k_cu_0a01fed9_849926thrust24THRUST_300001_SM_1000_NS12placeholders2_6E:
	.zero		1
	.type		_ZN40_INTERNAL_f315d165_4_k_cu_0a01fed9_849924cuda3std3__45__cpo4cendE,@object
	.size		_ZN40_INTERNAL_f315d165_4_k_cu_0a01fed9_849924cuda3std3__45__cpo4cendE,(_ZN40_INTERNAL_f315d165_4_k_cu_0a01fed9_849924cuda3std6ranges3__45__cpo4cendE - _ZN40_INTERNAL_f315d165_4_k_cu_0a01fed9_849924cuda3std3__45__cpo4cendE)
_ZN40_INTERNAL_f315d165_4_k_cu_0a01fed9_849924cuda3std3__45__cpo4cendE:
	.zero		1
	.type		_ZN40_INTERNAL_f315d165_4_k_cu_0a01fed9_849924cuda3std6ranges3__45__cpo4cendE,@object
	.size		_ZN40_INTERNAL_f315d165_4_k_cu_0a01fed9_849924cuda3std6ranges3__45__cpo4cendE,(_ZN40_INTERNAL_f315d165_4_k_cu_0a01fed9_849924cuda3std3__420unreachable_sentinelE - _ZN40_INTERNAL_f315d165_4_k_cu_0a01fed9_849924cuda3std6ranges3__45__cpo4cendE)
_ZN40_INTERNAL_f315d165_4_k_cu_0a01fed9_849924cuda3std6ranges3__45__cpo4cendE:
	.zero		1
	.type		_ZN40_INTERNAL_f315d165_4_k_cu_0a01fed9_849924cuda3std3__420unreachable_sentinelE,@object
	.size		_ZN40_INTERNAL_f315d165_4_k_cu_0a01fed9_849924cuda3std3__420unreachable_sentinelE,(_ZN40_INTERNAL_f315d165_4_k_cu_0a01fed9_849924cuda3std6ranges3__45__cpo5ssizeE - _ZN40_INTERNAL_f315d165_4_k_cu_0a01fed9_849924cuda3std3__420unreachable_sentinelE)
_ZN40_INTERNAL_f315d165_4_k_cu_0a01fed9_849924cuda3std3__420unreachable_sentinelE:
	.zero		1
	.type		_ZN40_INTERNAL_f315d165_4_k_cu_0a01fed9_849924cuda3std6ranges3__45__cpo5ssizeE,@object
	.size		_ZN40_INTERNAL_f315d165_4_k_cu_0a01fed9_849924cuda3std6ranges3__45__cpo5ssizeE,(_ZN40_INTERNAL_f315d165_4_k_cu_0a01fed9_849926thrust24THRUST_300001_SM_1000_NS12placeholders3_10E - _ZN40_INTERNAL_f315d165_4_k_cu_0a01fed9_849924cuda3std6ranges3__45__cpo5ssizeE)
_ZN40_INTERNAL_f315d165_4_k_cu_0a01fed9_849924cuda3std6ranges3__45__cpo5ssizeE:
	.zero		1
	.type		_ZN40_INTERNAL_f315d165_4_k_cu_0a01fed9_849926thrust24THRUST_300001_SM_1000_NS12placeholders3_10E,@object
	.size		_ZN40_INTERNAL_f315d165_4_k_cu_0a01fed9_849926thrust24THRUST_300001_SM_1000_NS12placeholders3_10E,(_ZN40_INTERNAL_f315d165_4_k_cu_0a01fed9_849924cuda3std3__45__cpo5crendE - _ZN40_INTERNAL_f315d165_4_k_cu_0a01fed9_849926thrust24THRUST_300001_SM_1000_NS12placeholders3_10E)
_ZN40_INTERNAL_f315d165_4_k_cu_0a01fed9_849926thrust24THRUST_300001_SM_1000_NS12placeholders3_10E:
	.zero		1
	.type		_ZN40_INTERNAL_f315d165_4_k_cu_0a01fed9_849924cuda3std3__45__cpo5crendE,@object
	.size		_ZN40_INTERNAL_f315d165_4_k_cu_0a01fed9_849924cuda3std3__45__cpo5crendE,(_ZN40_INTERNAL_f315d165_4_k_cu_0a01fed9_849924cuda3std6ranges3__45__cpo4prevE - _ZN40_INTERNAL_f315d165_4_k_cu_0a01fed9_849924cuda3std3__45__cpo5crendE)
_ZN40_INTERNAL_f315d165_4_k_cu_0a01fed9_849924cuda3std3__45__cpo5crendE:
	.zero		1
	.type		_ZN40_INTERNAL_f315d165_4_k_cu_0a01fed9_849924cuda3std6ranges3__45__cpo4prevE,@object
	.size		_ZN40_INTERNAL_f315d165_4_k_cu_0a01fed9_849924cuda3std6ranges3__45__cpo4prevE,(_ZN40_INTERNAL_f315d165_4_k_cu_0a01fed9_849924cuda3std6ranges3__45__cpo9iter_moveE - _ZN40_INTERNAL_f315d165_4_k_cu_0a01fed9_849924cuda3std6ranges3__45__cpo4prevE)
_ZN40_INTERNAL_f315d165_4_k_cu_0a01fed9_849924cuda3std6ranges3__45__cpo4prevE:
	.zero		1
	.type		_ZN40_INTERNAL_f315d165_4_k_cu_0a01fed9_849924cuda3std6ranges3__45__cpo9iter_moveE,@object
	.size		_ZN40_INTERNAL_f315d165_4_k_cu_0a01fed9_849924cuda3std6ranges3__45__cpo9iter_moveE,(_ZN40_INTERNAL_f315d165_4_k_cu_0a01fed9_849926thrust24THRUST_300001_SM_1000_NS12placeholders2_2E - _ZN40_INTERNAL_f315d165_4_k_cu_0a01fed9_849924cuda3std6ranges3__45__cpo9iter_moveE)
_ZN40_INTERNAL_f315d165_4_k_cu_0a01fed9_849924cuda3std6ranges3__45__cpo9iter_moveE:
	.zero		1
	.type		_ZN40_INTERNAL_f315d165_4_k_cu_0a01fed9_849926thrust24THRUST_300001_SM_1000_NS12placeholders2_2E,@object
	.size		_ZN40_INTERNAL_f315d165_4_k_cu_0a01fed9_849926thrust24THRUST_300001_SM_1000_NS12placeholders2_2E,(_ZN40_INTERNAL_f315d165_4_k_cu_0a01fed9_849926thrust24THRUST_300001_SM_1000_NS12placeholders2_4E - _ZN40_INTERNAL_f315d165_4_k_cu_0a01fed9_849926thrust24THRUST_300001_SM_1000_NS12placeholders2_2E)
_ZN40_INTERNAL_f315d165_4_k_cu_0a01fed9_849926thrust24THRUST_300001_SM_1000_NS12placeholders2_2E:
	.zero		1
	.type		_ZN40_INTERNAL_f315d165_4_k_cu_0a01fed9_849926thrust24THRUST_300001_SM_1000_NS12placeholders2_4E,@object
	.size		_ZN40_INTERNAL_f315d165_4_k_cu_0a01fed9_849926thrust24THRUST_300001_SM_1000_NS12placeholders2_4E,(_ZN40_INTERNAL_f315d165_4_k_cu_0a01fed9_849924cuda3std3__45__cpo3endE - _ZN40_INTERNAL_f315d165_4_k_cu_0a01fed9_849926thrust24THRUST_300001_SM_1000_NS12placeholders2_4E)
_ZN40_INTERNAL_f315d165_4_k_cu_0a01fed9_849926thrust24THRUST_300001_SM_1000_NS12placeholders2_4E:
	.zero		1
	.type		_ZN40_INTERNAL_f315d165_4_k_cu_0a01fed9_849924cuda3std3__45__cpo3endE,@object
	.size		_ZN40_INTERNAL_f315d165_4_k_cu_0a01fed9_849924cuda3std3__45__cpo3endE,(_ZN40_INTERNAL_f315d165_4_k_cu_0a01fed9_849924cuda3std6ranges3__45__cpo3endE - _ZN40_INTERNAL_f315d165_4_k_cu_0a01fed9_849924cuda3std3__45__cpo3endE)
_ZN40_INTERNAL_f315d165_4_k_cu_0a01fed9_849924cuda3std3__45__cpo3endE:
	.zero		1
	.type		_ZN40_INTERNAL_f315d165_4_k_cu_0a01fed9_849924cuda3std6ranges3__45__cpo3endE,@object
	.size		_ZN40_INTERNAL_f315d165_4_k_cu_0a01fed9_849924cuda3std6ranges3__45__cpo3endE,(_ZN40_INTERNAL_f315d165_4_k_cu_0a01fed9_849924cuda3std3__419piecewise_constructE - _ZN40_INTERNAL_f315d165_4_k_cu_0a01fed9_849924cuda3std6ranges3__45__cpo3endE)
_ZN40_INTERNAL_f315d165_4_k_cu_0a01fed9_849924cuda3std6ranges3__45__cpo3endE:
	.zero		1
	.type		_ZN40_INTERNAL_f315d165_4_k_cu_0a01fed9_849924cuda3std3__419piecewise_constructE,@object
	.size		_ZN40_INTERNAL_f315d165_4_k_cu_0a01fed9_849924cuda3std3__419piecewise_constructE,(_ZN40_INTERNAL_f315d165_4_k_cu_0a01fed9_849924cuda3std6ranges3__45__cpo5cdataE - _ZN40_INTERNAL_f315d165_4_k_cu_0a01fed9_849924cuda3std3__419piecewise_constructE)
_ZN40_INTERNAL_f315d165_4_k_cu_0a01fed9_849924cuda3std3__419piecewise_constructE:
	.zero		1
	.type		_ZN40_INTERNAL_f315d165_4_k_cu_0a01fed9_849924cuda3std6ranges3__45__cpo5cdataE,@object
	.size		_ZN40_INTERNAL_f315d165_4_k_cu_0a01fed9_849924cuda3std6ranges3__45__cpo5cdataE,(_ZN40_INTERNAL_f315d165_4_k_cu_0a01fed9_849926thrust24THRUST_300001_SM_1000_NS12placeholders2_8E - _ZN40_INTERNAL_f315d165_4_k_cu_0a01fed9_849924cuda3std6ranges3__45__cpo5cdataE)
_ZN40_INTERNAL_f315d165_4_k_cu_0a01fed9_849924cuda3std6ranges3__45__cpo5cdataE:
	.zero		1
	.type		_ZN40_INTERNAL_f315d165_4_k_cu_0a01fed9_849926thrust24THRUST_300001_SM_1000_NS12placeholders2_8E,@object
	.size		_ZN40_INTERNAL_f315d165_4_k_cu_0a01fed9_849926thrust24THRUST_300001_SM_1000_NS12placeholders2_8E,(_ZN40_INTERNAL_f315d165_4_k_cu_0a01fed9_849924cuda3std3__45__cpo4rendE - _ZN40_INTERNAL_f315d165_4_k_cu_0a01fed9_849926thrust24THRUST_300001_SM_1000_NS12placeholders2_8E)
_ZN40_INTERNAL_f315d165_4_k_cu_0a01fed9_849926thrust24THRUST_300001_SM_1000_NS12placeholders2_8E:
	.zero		1
	.type		_ZN40_INTERNAL_f315d165_4_k_cu_0a01fed9_849924cuda3std3__45__cpo4rendE,@object
	.size		_ZN40_INTERNAL_f315d165_4_k_cu_0a01fed9_849924cuda3std3__45__cpo4rendE,(_ZN40_INTERNAL_f315d165_4_k_cu_0a01fed9_849924cuda3std6ranges3__45__cpo9iter_swapE - _ZN40_INTERNAL_f315d165_4_k_cu_0a01fed9_849924cuda3std3__45__cpo4rendE)
_ZN40_INTERNAL_f315d165_4_k_cu_0a01fed9_849924cuda3std3__45__cpo4rendE:
	.zero		1
	.type		_ZN40_INTERNAL_f315d165_4_k_cu_0a01fed9_849924cuda3std6ranges3__45__cpo9iter_swapE,@object
	.size		_ZN40_INTERNAL_f315d165_4_k_cu_0a01fed9_849924cuda3std6ranges3__45__cpo9iter_swapE,(_ZN40_INTERNAL_f315d165_4_k_cu_0a01fed9_849924cuda3std3__48unexpectE - _ZN40_INTERNAL_f315d165_4_k_cu_0a01fed9_849924cuda3std6ranges3__45__cpo9iter_swapE)
_ZN40_INTERNAL_f315d165_4_k_cu_0a01fed9_849924cuda3std6ranges3__45__cpo9iter_swapE:
	.zero		1
	.type		_ZN40_INTERNAL_f315d165_4_k_cu_0a01fed9_849924cuda3std3__48unexpectE,@object
	.size		_ZN40_INTERNAL_f315d165_4_k_cu_0a01fed9_849924cuda3std3__48unexpectE,(_ZN40_INTERNAL_f315d165_4_k_cu_0a01fed9_849926thrust24THRUST_300001_SM_1000_NS6system6detail10sequential3seqE - _ZN40_INTERNAL_f315d165_4_k_cu_0a01fed9_849924cuda3std3__48unexpectE)
_ZN40_INTERNAL_f315d165_4_k_cu_0a01fed9_849924cuda3std3__48unexpectE:
	.zero		1
	.type		_ZN40_INTERNAL_f315d165_4_k_cu_0a01fed9_849926thrust24THRUST_300001_SM_1000_NS6system6detail10sequential3seqE,@object
	.size		_ZN40_INTERNAL_f315d165_4_k_cu_0a01fed9_849926thrust24THRUST_300001_SM_1000_NS6system6detail10sequential3seqE,(.L_29 - _ZN40_INTERNAL_f315d165_4_k_cu_0a01fed9_849926thrust24THRUST_300001_SM_1000_NS6system6detail10sequential3seqE)
_ZN40_INTERNAL_f315d165_4_k_cu_0a01fed9_849926thrust24THRUST_300001_SM_1000_NS6system6detail10sequential3seqE:
	.zero		1
.L_29:


//--------------------- .nv.constant0._ZN3cub18CUB_300001_SM_10006detail11EmptyKernelIvEEvv --------------------------
	.section	.nv.constant0._ZN3cub18CUB_300001_SM_10006detail11EmptyKernelIvEEvv,"a",@progbits
	.sectionflags	@""
	.align	4
.nv.constant0._ZN3cub18CUB_300001_SM_10006detail11EmptyKernelIvEEvv:
	.zero		896


//--------------------- SYMBOLS --------------------------

	.type		.nv.reservedSmem.offset0,@object
	.size		.nv.reservedSmem.offset0,0x4
